//
// Generated by NVIDIA NVVM Compiler
//
// Compiler Build ID: CL-36424714
// Cuda compilation tools, release 13.0, V13.0.88
// Based on NVVM 20.0.0
//

.version 9.0
.target sm_100
.address_size 64

	// .globl	_Z6kernelPPviS0_i

.visible .entry _Z6kernelPPviS0_i(
	.param .u64 .ptr .align 1 _Z6kernelPPviS0_i_param_0,
	.param .u32 _Z6kernelPPviS0_i_param_1,
	.param .u64 .ptr .align 1 _Z6kernelPPviS0_i_param_2,
	.param .u32 _Z6kernelPPviS0_i_param_3
)
{
	.reg .pred 	%p<8>;
	.reg .b32 	%r<23>;
	.reg .b64 	%rd<20>;

	ld.param.u64 	%rd7, [_Z6kernelPPviS0_i_param_0];
	ld.param.u64 	%rd8, [_Z6kernelPPviS0_i_param_2];
	ld.param.u32 	%r4, [_Z6kernelPPviS0_i_param_3];
	cvta.to.global.u64 	%rd1, %rd8;
	setp.lt.s32 	%p1, %r4, 1;
	@%p1 bra 	$L__BB0_11;
	cvta.to.global.u64 	%rd9, %rd7;
	mov.u32 	%r5, %tid.x;
	mul.wide.u32 	%rd10, %r5, 8;
	add.s64 	%rd2, %rd9, %rd10;
	add.s32 	%r1, %r4, -1;
	mov.b32 	%r21, 0;
	mov.u32 	%r22, %r21;
	bra.uni 	$L__BB0_3;
$L__BB0_2:
	add.s32 	%r22, %r22, 1;
	setp.eq.s32 	%p3, %r22, %r4;
	@%p3 bra 	$L__BB0_11;
$L__BB0_3:
	mul.wide.u32 	%rd11, %r22, 8;
	add.s64 	%rd12, %rd1, %rd11;
	ld.global.u32 	%r7, [%rd12];
	setp.ne.s32 	%p2, %r7, 1;
	@%p2 bra 	$L__BB0_2;
	ld.global.u64 	%rd3, [%rd2];
	shl.b64 	%rd13, %rd3, 32;
	shr.s64 	%rd14, %rd13, 29;
	add.s64 	%rd4, %rd1, %rd14;
	ld.global.u32 	%r8, [%rd4];
	setp.ne.s32 	%p4, %r8, 1;
	@%p4 bra 	$L__BB0_6;
	mov.b64 	%rd19, 0;
	st.global.u64 	[%rd4], %rd19;
	mov.u32 	%r22, %r21;
	bra.uni 	$L__BB0_3;
$L__BB0_6:
	cvt.u32.u64 	%r9, %rd3;
	add.s32 	%r10, %r9, 1;
	rem.s32 	%r11, %r10, %r4;
	add.s32 	%r12, %r9, -1;
	rem.s32 	%r13, %r12, %r4;
	setp.eq.s32 	%p5, %r13, -1;
	selp.b32 	%r14, %r1, %r13, %p5;
	cvt.s64.s32 	%rd5, %r11;
	mul.wide.s32 	%rd15, %r11, 8;
	add.s64 	%rd16, %rd1, %rd15;
	ld.global.u32 	%r15, [%rd16];
	cvt.s64.s32 	%rd6, %r14;
	setp.ne.s32 	%p6, %r15, 1;
	@%p6 bra 	$L__BB0_8;
	st.global.u64 	[%rd2], %rd5;
	mov.u32 	%r22, %r21;
	bra.uni 	$L__BB0_3;
$L__BB0_8:
	shl.b64 	%rd17, %rd6, 3;
	add.s64 	%rd18, %rd1, %rd17;
	ld.global.u32 	%r16, [%rd18];
	setp.ne.s32 	%p7, %r16, 1;
	@%p7 bra 	$L__BB0_10;
	st.global.u64 	[%rd2], %rd6;
	mov.u32 	%r22, %r21;
	bra.uni 	$L__BB0_3;
$L__BB0_10:
	st.global.u64 	[%rd2], %rd6;
	mov.u32 	%r22, %r21;
	bra.uni 	$L__BB0_3;
$L__BB0_11:
	ret;

}


// ===== COMPILED SASS (sm_100) =====

	.target	sm_100

	.elftype	@"ET_EXEC"


//--------------------- .note.nv.tkinfo           --------------------------
	.section	.note.nv.tkinfo,"",@"SHT_NOTE"
	.sectionflags	@"SHF_NOTE_NV_TKINFO"
	.tkinfo
        /*0018*/ 	.word	0x00000002
        /*0030*/ 	.string	""
        /*0030*/ 	.string	"ptxas"
        /*0030*/ 	.string	"Cuda compilation tools, release 13.0, V13.0.88"
        /*0030*/ 	.string	"Build cuda_13.0.r13.0/compiler.36424714_0"
        /*0030*/ 	.string	"-arch sm_100 -m 64 "



//--------------------- .note.nv.cuinfo           --------------------------
	.section	.note.nv.cuinfo,"",@"SHT_NOTE"
	.sectionflags	@"SHF_NOTE_NV_CUINFO"
        /*0018*/ 	.short	0x0002
        /*001a*/ 	.short	0x0064
        /*001c*/ 	.short	0x0082
	.zero		2


//--------------------- .nv.info                  --------------------------
	.section	.nv.info,"",@"SHT_CUDA_INFO"
	.align	4


	//----- nvinfo : EIATTR_REGCOUNT
	.align		4
        /*0000*/ 	.byte	0x04, 0x2f
        /*0002*/ 	.short	(.L_1 - .L_0)
	.align		4
.L_0:
        /*0004*/ 	.word	index@(_Z6kernelPPviS0_i)
        /*0008*/ 	.word	0x00000013


	//----- nvinfo : EIATTR_FRAME_SIZE
	.align		4
.L_1:
        /*000c*/ 	.byte	0x04, 0x11
        /*000e*/ 	.short	(.L_3 - .L_2)
	.align		4
.L_2:
        /*0010*/ 	.word	index@(_Z6kernelPPviS0_i)
        /*0014*/ 	.word	0x00000000


	//----- nvinfo : EIATTR_MIN_STACK_SIZE
	.align		4
.L_3:
        /*0018*/ 	.byte	0x04, 0x12
        /*001a*/ 	.short	(.L_5 - .L_4)
	.align		4
.L_4:
        /*001c*/ 	.word	index@(_Z6kernelPPviS0_i)
        /*0020*/ 	.word	0x00000000
.L_5:


//--------------------- .nv.compat                --------------------------
	.section	.nv.compat,"",@"SHT_CUDA_COMPAT_INFO"
	.align	4
        /*0000*/ 	.byte	0x02, 0x09, 0x00, 0x00, 0x02, 0x02, 0x01, 0x00, 0x02, 0x05, 0x05, 0x00, 0x03, 0x07, 0x01, 0x01
        /*0010*/ 	.byte	0x02, 0x03, 0x00, 0x00, 0x02, 0x06, 0x01, 0x00, 0x04, 0x0b, 0x08, 0x00, 0x09, 0x00, 0x00, 0x00
        /*0020*/ 	.byte	0x00, 0x00, 0x00, 0x00


//--------------------- .nv.info._Z6kernelPPviS0_i --------------------------
	.section	.nv.info._Z6kernelPPviS0_i,"",@"SHT_CUDA_INFO"
	.sectionflags	@""
	.align	4


	//----- nvinfo : EIATTR_CUDA_API_VERSION
	.align		4
        /*0000*/ 	.byte	0x04, 0x37
        /*0002*/ 	.short	(.L_7 - .L_6)
.L_6:
        /*0004*/ 	.word	0x00000082


	//----- nvinfo : EIATTR_KPARAM_INFO
	.align		4
.L_7:
        /*0008*/ 	.byte	0x04, 0x17
        /*000a*/ 	.short	(.L_9 - .L_8)
.L_8:
        /*000c*/ 	.word	0x00000000
        /*0010*/ 	.short	0x0003
        /*0012*/ 	.short	0x0018
        /*0014*/ 	.byte	0x00, 0xf0, 0x11, 0x00


	//----- nvinfo : EIATTR_KPARAM_INFO
	.align		4
.L_9:
        /*0018*/ 	.byte	0x04, 0x17
        /*001a*/ 	.short	(.L_11 - .L_10)
.L_10:
        /*001c*/ 	.word	0x00000000
        /*0020*/ 	.short	0x0002
        /*0022*/ 	.short	0x0010
        /*0024*/ 	.byte	0x00, 0xf5, 0x21, 0x00


	//----- nvinfo : EIATTR_KPARAM_INFO
	.align		4
.L_11:
        /*0028*/ 	.byte	0x04, 0x17
        /*002a*/ 	.short	(.L_13 - .L_12)
.L_12:
        /*002c*/ 	.word	0x00000000
        /*0030*/ 	.short	0x0001
        /*0032*/ 	.short	0x0008
        /*0034*/ 	.byte	0x00, 0xf0, 0x11, 0x00


	//----- nvinfo : EIATTR_KPARAM_INFO
	.align		4
.L_13:
        /*0038*/ 	.byte	0x04, 0x17
        /*003a*/ 	.short	(.L_15 - .L_14)
.L_14:
        /*003c*/ 	.word	0x00000000
        /*0040*/ 	.short	0x0000
        /*0042*/ 	.short	0x0000
        /*0044*/ 	.byte	0x00, 0xf5, 0x21, 0x00


	//----- nvinfo : EIATTR_SPARSE_MMA_MASK
	.align		4
.L_15:
        /*0048*/ 	.byte	0x03, 0x50
        /*004a*/ 	.short	0x0000


	//----- nvinfo : EIATTR_MAXREG_COUNT
	.align		4
        /*004c*/ 	.byte	0x03, 0x1b
        /*004e*/ 	.short	0x00ff


	//----- nvinfo : EIATTR_MERCURY_ISA_VERSION
	.align		4
        /*0050*/ 	.byte	0x03, 0x5f
        /*0052*/ 	.short	0x0101


	//----- nvinfo : EIATTR_VRC_CTA_INIT_COUNT
	.align		4
        /*0054*/ 	.byte	0x02, 0x4a
	.zero		1
	.zero		1


	//----- nvinfo : EIATTR_EXIT_INSTR_OFFSETS
	.align		4
        /*0058*/ 	.byte	0x04, 0x1c
        /*005a*/ 	.short	(.L_17 - .L_16)


	//   ....[0]....
.L_16:
        /*005c*/ 	.word	0x00000030


	//   ....[1]....
        /*0060*/ 	.word	0x00000170


	//----- nvinfo : EIATTR_CRS_STACK_SIZE
	.align		4
.L_17:
        /*0064*/ 	.byte	0x04, 0x1e
        /*0066*/ 	.short	(.L_19 - .L_18)
.L_18:
        /*0068*/ 	.word	0x00000000


	//----- nvinfo : EIATTR_CBANK_PARAM_SIZE
	.align		4
.L_19:
        /*006c*/ 	.byte	0x03, 0x19
        /*006e*/ 	.short	0x001c


	//----- nvinfo : EIATTR_PARAM_CBANK
	.align		4
        /*0070*/ 	.byte	0x04, 0x0a
        /*0072*/ 	.short	(.L_21 - .L_20)
	.align		4
.L_20:
        /*0074*/ 	.word	index@(.nv.constant0._Z6kernelPPviS0_i)
        /*0078*/ 	.short	0x0380
        /*007a*/ 	.short	0x001c


	//----- nvinfo : EIATTR_SW_WAR
	.align		4
.L_21:
        /*007c*/ 	.byte	0x04, 0x36
        /*007e*/ 	.short	(.L_23 - .L_22)
.L_22:
        /*0080*/ 	.word	0x00000008
.L_23:


//--------------------- .nv.callgraph             --------------------------
	.section	.nv.callgraph,"",@"SHT_CUDA_CALLGRAPH"
	.align	4
	.sectionentsize	8
	.align		4
        /*0000*/ 	.word	0x00000000
	.align		4
        /*0004*/ 	.word	0xffffffff
	.align		4
        /*0008*/ 	.word	0x00000000
	.align		4
        /*000c*/ 	.word	0xfffffffe
	.align		4
        /*0010*/ 	.word	0x00000000
	.align		4
        /*0014*/ 	.word	0xfffffffd
	.align		4
        /*0018*/ 	.word	0x00000000
	.align		4
        /*001c*/ 	.word	0xfffffffc


//--------------------- .text._Z6kernelPPviS0_i   --------------------------
	.section	.text._Z6kernelPPviS0_i,"ax",@progbits
	.align	128
        .global         _Z6kernelPPviS0_i
        .type           _Z6kernelPPviS0_i,@function
        .size           _Z6kernelPPviS0_i,(.L_x_9 - _Z6kernelPPviS0_i)
        .other          _Z6kernelPPviS0_i,@"STO_CUDA_ENTRY STV_DEFAULT"
_Z6kernelPPviS0_i:
.text._Z6kernelPPviS0_i:
[----:B------:R-:W-:Y:S08]  /*0000*/  LDC R1, c[0x0][0x37c] ;  /* 0x0000df00ff017b82 */ /* 0x000ff00000000800 */
[----:B------:R-:W0:Y:S02]  /*0010*/  LDC R0, c[0x0][0x398] ;  /* 0x0000e600ff007b82 */ /* 0x000e240000000800 */
[----:B0-----:R-:W-:-:S13]  /*0020*/  ISETP.GE.AND P0, PT, R0, 0x1, PT ;  /* 0x000000010000780c */ /* 0x001fda0003f06270 */
[----:B------:R-:W-:Y:S05]  /*0030*/  @!P0 EXIT ;  /* 0x000000000000894d */ /* 0x000fea0003800000 */
[----:B------:R-:W0:Y:S01]  /*0040*/  S2R R9, SR_TID.X ;  /* 0x0000000000097919 */ /* 0x000e220000002100 */
[----:B------:R-:W0:Y:S01]  /*0050*/  LDC.64 R6, c[0x0][0x380] ;  /* 0x0000e000ff067b82 */ /* 0x000e220000000a00 */
[----:B------:R-:W-:Y:S01]  /*0060*/  VIADD R0, R0, 0xffffffff ;  /* 0xffffffff00007836 */ /* 0x000fe20000000000 */
[----:B------:R-:W1:Y:S01]  /*0070*/  LDCU.64 UR4, c[0x0][0x358] ;  /* 0x00006b00ff0477ac */ /* 0x000e620008000a00 */
[----:B------:R-:W-:Y:S01]  /*0080*/  IMAD.MOV.U32 R13, RZ, RZ, RZ ;  /* 0x000000ffff0d7224 */ /* 0x000fe200078e00ff */
[----:B------:R-:W2:Y:S04]  /*0090*/  LDCU UR6, c[0x0][0x398] ;  /* 0x00007300ff0677ac */ /* 0x000ea80008000800 */
[----:B------:R-:W3:Y:S08]  /*00a0*/  LDC R14, c[0x0][0x398] ;  /* 0x0000e600ff0e7b82 */ /* 0x000ef00000000800 */
[----:B------:R-:W4:Y:S08]  /*00b0*/  LDC.64 R4, c[0x0][0x390] ;  /* 0x0000e400ff047b82 */ /* 0x000f300000000a00 */
[----:B------:R-:W1:Y:S01]  /*00c0*/  LDC.64 R2, c[0x0][0x390] ;  /* 0x0000e400ff027b82 */ /* 0x000e620000000a00 */
[----:B0-2---:R-:W-:-:S07]  /*00d0*/  IMAD.WIDE.U32 R6, R9, 0x8, R6 ;  /* 0x0000000809067825 */ /* 0x005fce00078e0006 */
.L_x_7:
[----:B0-----:R-:W-:Y:S01]  /*00e0*/  BSSY.RECONVERGENT B0, `(.L_x_0) ;  /* 0x0000042000007945 */ /* 0x001fe20003800200 */
.L_x_6:
[----:B0-----:R-:W-:Y:S01]  /*00f0*/  BSSY.RECONVERGENT B1, `(.L_x_1) ;  /* 0x0000014000017945 */ /* 0x001fe20003800200 */
.L_x_5:
[----:B0-----:R-:W-:Y:S01]  /*0100*/  BSSY.RECONVERGENT B2, `(.L_x_2) ;  /* 0x0000009000027945 */ /* 0x001fe20003800200 */
.L_x_4:
[----:B----4-:R-:W-:-:S06]  /*0110*/  IMAD.WIDE.U32 R8, R13, 0x8, R4 ;  /* 0x000000080d087825 */ /* 0x010fcc00078e0004 */
[----:B-1----:R-:W2:Y:S02]  /*0120*/  LDG.E R8, desc[UR4][R8.64] ;  /* 0x0000000408087981 */ /* 0x002ea4000c1e1900 */
[----:B--2---:R-:W-:-:S13]  /*0130*/  ISETP.NE.AND P0, PT, R8, 0x1, PT ;  /* 0x000000010800780c */ /* 0x004fda0003f05270 */
[----:B------:R-:W-:Y:S05]  /*0140*/  @!P0 BRA `(.L_x_3) ;  /* 0x0000000000108947 */ /* 0x000fea0003800000 */
[----:B------:R-:W-:-:S05]  /*0150*/  VIADD R13, R13, 0x1 ;  /* 0x000000010d0d7836 */ /* 0x000fca0000000000 */
[----:B------:R-:W-:-:S13]  /*0160*/  ISETP.NE.AND P0, PT, R13, UR6, PT ;  /* 0x000000060d007c0c */ /* 0x000fda000bf05270 */
[----:B------:R-:W-:Y:S05]  /*0170*/  @!P0 EXIT ;  /* 0x000000000000894d */ /* 0x000fea0003800000 */
[----:B------:R-:W-:Y:S05]  /*0180*/  BRA `(.L_x_4) ;  /* 0xfffffffc00e07947 */ /* 0x000fea000383ffff */
.L_x_3:
[----:B------:R-:W-:Y:S05]  /*0190*/  BSYNC.RECONVERGENT B2 ;  /* 0x0000000000027941 */ /* 0x000fea0003800200 */
.L_x_2:
[----:B------:R-:W2:Y:S02]  /*01a0*/  LDG.E R10, desc[UR4][R6.64] ;  /* 0x00000004060a7981 */ /* 0x000ea4000c1e1900 */
[----:B--2---:R-:W-:-:S04]  /*01b0*/  SHF.R.S64 R9, RZ, 0x1d, R10 ;  /* 0x0000001dff097819 */ /* 0x004fc8000000100a */
[----:B------:R-:W-:-:S04]  /*01c0*/  IADD3 R8, P0, PT, R9, R2, RZ ;  /* 0x0000000209087210 */ /* 0x000fc80007f1e0ff */
[----:B------:R-:W-:-:S05]  /*01d0*/  LEA.HI.X.SX32 R9, R10, R3, 0x3, P0 ;  /* 0x000000030a097211 */ /* 0x000fca00000f1eff */
[----:B------:R-:W2:Y:S02]  /*01e0*/  LDG.E R11, desc[UR4][R8.64] ;  /* 0x00000004080b7981 */ /* 0x000ea4000c1e1900 */
[----:B--2---:R-:W-:-:S13]  /*01f0*/  ISETP.NE.AND P0, PT, R11, 0x1, PT ;  /* 0x000000010b00780c */ /* 0x004fda0003f05270 */
[----:B------:R0:W-:Y:S01]  /*0200*/  @!P0 STG.E.64 desc[UR4][R8.64], RZ ;  /* 0x000000ff08008986 */ /* 0x0001e2000c101b04 */
[----:B------:R-:W-:Y:S01]  /*0210*/  @!P0 IMAD.MOV.U32 R13, RZ, RZ, RZ ;  /* 0x000000ffff0d8224 */ /* 0x000fe200078e00ff */
[----:B------:R-:W-:Y:S06]  /*0220*/  @!P0 BRA `(.L_x_5) ;  /* 0xfffffffc00b48947 */ /* 0x000fec000383ffff */
[----:B------:R-:W-:Y:S05]  /*0230*/  BSYNC.RECONVERGENT B1 ;  /* 0x0000000000017941 */ /* 0x000fea0003800200 */
.L_x_1:
[----:B0--3--:R-:W-:Y:S01]  /*0240*/  IABS R9, R14 ;  /* 0x0000000e00097213 */ /* 0x009fe20000000000 */
[----:B------:R-:W-:-:S03]  /*0250*/  VIADD R8, R10, 0x1 ;  /* 0x000000010a087836 */ /* 0x000fc60000000000 */
[----:B------:R-:W0:Y:S02]  /*0260*/  I2F.RP R11, R9 ;  /* 0x00000009000b7306 */ /* 0x000e240000209400 */
[----:B------:R-:W-:-:S06]  /*0270*/  ISETP.GE.AND P1, PT, R8, RZ, PT ;  /* 0x000000ff0800720c */ /* 0x000fcc0003f26270 */
[----:B0-----:R-:W0:Y:S02]  /*0280*/  MUFU.RCP R11, R11 ;  /* 0x0000000b000b7308 */ /* 0x001e240000001000 */
[----:B0-----:R-:W-:-:S06]  /*0290*/  VIADD R12, R11, 0xffffffe ;  /* 0x0ffffffe0b0c7836 */ /* 0x001fcc0000000000 */
[----:B------:R0:W1:Y:S02]  /*02a0*/  F2I.FTZ.U32.TRUNC.NTZ R13, R12 ;  /* 0x0000000c000d7305 */ /* 0x000064000021f000 */
[----:B0-----:R-:W-:Y:S02]  /*02b0*/  IMAD.MOV.U32 R12, RZ, RZ, RZ ;  /* 0x000000ffff0c7224 */ /* 0x001fe400078e00ff */
[----:B-1----:R-:W-:-:S04]  /*02c0*/  IMAD.MOV R16, RZ, RZ, -R13 ;  /* 0x000000ffff107224 */ /* 0x002fc800078e0a0d */
[----:B------:R-:W-:Y:S01]  /*02d0*/  IMAD R15, R16, R9, RZ ;  /* 0x00000009100f7224 */ /* 0x000fe200078e02ff */
[----:B------:R-:W-:-:S03]  /*02e0*/  IABS R16, R8 ;  /* 0x0000000800107213 */ /* 0x000fc60000000000 */
[----:B------:R-:W-:-:S06]  /*02f0*/  IMAD.HI.U32 R15, R13, R15, R12 ;  /* 0x0000000f0d0f7227 */ /* 0x000fcc00078e000c */
[----:B------:R-:W-:-:S04]  /*0300*/  IMAD.HI.U32 R11, R15, R16, RZ ;  /* 0x000000100f0b7227 */ /* 0x000fc800078e00ff */
[----:B------:R-:W-:-:S04]  /*0310*/  IMAD.MOV R11, RZ, RZ, -R11 ;  /* 0x000000ffff0b7224 */ /* 0x000fc800078e0a0b */
[----:B------:R-:W-:Y:S01]  /*0320*/  IMAD R12, R9, R11, R16 ;  /* 0x0000000b090c7224 */ /* 0x000fe200078e0210 */
[----:B------:R-:W-:-:S04]  /*0330*/  LOP3.LUT R11, RZ, R14, RZ, 0x33, !PT ;  /* 0x0000000eff0b7212 */ /* 0x000fc800078e33ff */
[----:B------:R-:W-:-:S13]  /*0340*/  ISETP.GT.U32.AND P0, PT, R9, R12, PT ;  /* 0x0000000c0900720c */ /* 0x000fda0003f04070 */
[----:B------:R-:W-:-:S05]  /*0350*/  @!P0 IMAD.IADD R12, R12, 0x1, -R9 ;  /* 0x000000010c0c8824 */ /* 0x000fca00078e0a09 */
[----:B------:R-:W-:-:S13]  /*0360*/  ISETP.GT.U32.AND P0, PT, R9, R12, PT ;  /* 0x0000000c0900720c */ /* 0x000fda0003f04070 */
[----:B------:R-:W-:Y:S01]  /*0370*/  @!P0 IMAD.IADD R12, R12, 0x1, -R9 ;  /* 0x000000010c0c8824 */ /* 0x000fe200078e0a09 */
[----:B------:R-:W-:-:S03]  /*0380*/  ISETP.NE.AND P0, PT, R14, RZ, PT ;  /* 0x000000ff0e00720c */ /* 0x000fc60003f05270 */
[----:B------:R-:W-:-:S05]  /*0390*/  @!P1 IMAD.MOV R12, RZ, RZ, -R12 ;  /* 0x000000ffff0c9224 */ /* 0x000fca00078e0a0c */
[----:B------:R-:W-:-:S05]  /*03a0*/  SEL R8, R11, R12, !P0 ;  /* 0x0000000c0b087207 */ /* 0x000fca0004000000 */
[----:B------:R-:W-:-:S06]  /*03b0*/  IMAD.WIDE R12, R8, 0x8, R4 ;  /* 0x00000008080c7825 */ /* 0x000fcc00078e0204 */
[----:B------:R-:W2:Y:S01]  /*03c0*/  LDG.E R12, desc[UR4][R12.64] ;  /* 0x000000040c0c7981 */ /* 0x000ea2000c1e1900 */
[----:B------:R-:W-:-:S05]  /*03d0*/  VIADD R10, R10, 0xffffffff ;  /* 0xffffffff0a0a7836 */ /* 0x000fca0000000000 */
[----:B------:R-:W-:Y:S02]  /*03e0*/  IABS R16, R10 ;  /* 0x0000000a00107213 */ /* 0x000fe40000000000 */
[----:B------:R-:W-:-:S03]  /*03f0*/  ISETP.GE.AND P3, PT, R10, RZ, PT ;  /* 0x000000ff0a00720c */ /* 0x000fc60003f66270 */
[----:B------:R-:W-:-:S04]  /*0400*/  IMAD.HI.U32 R15, R15, R16, RZ ;  /* 0x000000100f0f7227 */ /* 0x000fc800078e00ff */
[----:B------:R-:W-:-:S04]  /*0410*/  IMAD.MOV R15, RZ, RZ, -R15 ;  /* 0x000000ffff0f7224 */ /* 0x000fc800078e0a0f */
[----:B------:R-:W-:-:S05]  /*0420*/  IMAD R16, R9, R15, R16 ;  /* 0x0000000f09107224 */ /* 0x000fca00078e0210 */
[----:B------:R-:W-:-:S13]  /*0430*/  ISETP.GT.U32.AND P1, PT, R9, R16, PT ;  /* 0x000000100900720c */ /* 0x000fda0003f24070 */
[----:B------:R-:W-:-:S05]  /*0440*/  @!P1 IMAD.IADD R16, R16, 0x1, -R9 ;  /* 0x0000000110109824 */ /* 0x000fca00078e0a09 */
[----:B------:R-:W-:-:S13]  /*0450*/  ISETP.GT.U32.AND P2, PT, R9, R16, PT ;  /* 0x000000100900720c */ /* 0x000fda0003f44070 */
[----:B------:R-:W-:Y:S01]  /*0460*/  @!P2 IMAD.IADD R16, R16, 0x1, -R9 ;  /* 0x000000011010a824 */ /* 0x000fe200078e0a09 */
[----:B------:R-:W-:-:S03]  /*0470*/  SHF.R.S32.HI R9, RZ, 0x1f, R8 ;  /* 0x0000001fff097819 */ /* 0x000fc60000011408 */
[----:B------:R-:W-:-:S05]  /*0480*/  @!P3 IMAD.MOV R16, RZ, RZ, -R16 ;  /* 0x000000ffff10b224 */ /* 0x000fca00078e0a10 */
[----:B------:R-:W-:-:S04]  /*0490*/  SEL R11, R11, R16, !P0 ;  /* 0x000000100b0b7207 */ /* 0x000fc80004000000 */
[----:B------:R-:W-:-:S04]  /*04a0*/  ISETP.NE.AND P0, PT, R11, -0x1, PT ;  /* 0xffffffff0b00780c */ /* 0x000fc80003f05270 */
[----:B------:R-:W-:Y:S02]  /*04b0*/  SEL R10, R0, R11, !P0 ;  /* 0x0000000b000a7207 */ /* 0x000fe40004000000 */
[----:B--2---:R-:W-:-:S13]  /*04c0*/  ISETP.NE.AND P1, PT, R12, 0x1, PT ;  /* 0x000000010c00780c */ /* 0x004fda0003f25270 */
[----:B------:R0:W-:Y:S01]  /*04d0*/  @!P1 STG.E.64 desc[UR4][R6.64], R8 ;  /* 0x0000000806009986 */ /* 0x0001e2000c101b04 */
[----:B------:R-:W-:Y:S01]  /*04e0*/  @!P1 IMAD.MOV.U32 R13, RZ, RZ, RZ ;  /* 0x000000ffff0d9224 */ /* 0x000fe200078e00ff */
[----:B------:R-:W-:Y:S06]  /*04f0*/  @!P1 BRA `(.L_x_6) ;  /* 0xfffffff800fc9947 */ /* 0x000fec000383ffff */
[----:B------:R-:W-:Y:S05]  /*0500*/  BSYNC.RECONVERGENT B0 ;  /* 0x0000000000007941 */ /* 0x000fea0003800200 */
.L_x_0:
[----:B------:R-:W-:Y:S02]  /*0510*/  SHF.R.S32.HI R11, RZ, 0x1f, R10 ;  /* 0x0000001fff0b7819 */ /* 0x000fe4000001140a */
[----:B0-----:R-:W-:-:S04]  /*0520*/  LEA R8, P0, R10, R2, 0x3 ;  /* 0x000000020a087211 */ /* 0x001fc800078018ff */
[----:B------:R-:W-:-:S05]  /*0530*/  LEA.HI.X R9, R10, R3, R11, 0x3, P0 ;  /* 0x000000030a097211 */ /* 0x000fca00000f1c0b */
[----:B------:R-:W2:Y:S01]  /*0540*/  LDG.E R8, desc[UR4][R8.64] ;  /* 0x0000000408087981 */ /* 0x000ea2000c1e1900 */
[----:B------:R-:W-:Y:S01]  /*0550*/  IMAD.MOV.U32 R13, RZ, RZ, RZ ;  /* 0x000000ffff0d7224 */ /* 0x000fe200078e00ff */
[----:B--2---:R-:W-:-:S13]  /*0560*/  ISETP.NE.AND P0, PT, R8, 0x1, PT ;  /* 0x000000010800780c */ /* 0x004fda0003f05270 */
[----:B------:R0:W-:Y:S04]  /*0570*/  @P0 STG.E.64 desc[UR4][R6.64], R10 ;  /* 0x0000000a06000986 */ /* 0x0001e8000c101b04 */
[----:B------:R0:W-:Y:S01]  /*0580*/  @!P0 STG.E.64 desc[UR4][R6.64], R10 ;  /* 0x0000000a06008986 */ /* 0x0001e2000c101b04 */
[----:B------:R-:W-:Y:S05]  /*0590*/  BRA `(.L_x_7) ;  /* 0xfffffff800d07947 */ /* 0x000fea000383ffff */
.L_x_8:
[----:B------:R-:W-:-:S00]  /*05a0*/  BRA `(.L_x_8) ;  /* 0xfffffffc00fc7947 */ /* 0x000fc0000383ffff */
[----:B------:R-:W-:-:S00]  /*05b0*/  NOP ;  /* 0x0000000000007918 */ /* 0x000fc00000000000 */
        /* <DEDUP_REMOVED lines=12> */
.L_x_9:


//--------------------- .nv.shared.reserved.0     --------------------------
	.section	.nv.shared.reserved.0,"aw",@nobits
	.weak		__nv_reservedSMEM_offset_0_alias
	.size		__nv_reservedSMEM_offset_0_alias, 0, 64
	.other		__nv_reservedSMEM_offset_0_alias,@"STO_CUDA_RESERVED_SHARED STV_DEFAULT"
__nv_reservedSMEM_offset_0_alias:
	.zero		0
	.zero		64


//--------------------- .nv.constant0._Z6kernelPPviS0_i --------------------------
	.section	.nv.constant0._Z6kernelPPviS0_i,"a",@progbits
	.sectionflags	@""
	.align	4
.nv.constant0._Z6kernelPPviS0_i:
	.zero		924


//--------------------- SYMBOLS --------------------------

	.type		.nv.reservedSmem.offset0,@object
	.size		.nv.reservedSmem.offset0,0x4
